//
// Generated by NVIDIA NVVM Compiler
//
// Compiler Build ID: CL-36424714
// Cuda compilation tools, release 13.0, V13.0.88
// Based on NVVM 20.0.0
//

.version 9.0
.target sm_100
.address_size 64

	// .globl	_Z11find_vanityPKcPhjm

.visible .entry _Z11find_vanityPKcPhjm(
	.param .u64 .ptr .align 1 _Z11find_vanityPKcPhjm_param_0,
	.param .u64 .ptr .align 1 _Z11find_vanityPKcPhjm_param_1,
	.param .u32 _Z11find_vanityPKcPhjm_param_2,
	.param .u64 _Z11find_vanityPKcPhjm_param_3
)
{
	.reg .pred 	%p<2>;
	.reg .b16 	%rs<2>;
	.reg .b32 	%r<5>;
	.reg .b64 	%rd<6>;

	ld.param.u64 	%rd2, [_Z11find_vanityPKcPhjm_param_1];
	ld.param.u64 	%rd3, [_Z11find_vanityPKcPhjm_param_3];
	mov.u32 	%r1, %ctaid.x;
	mov.u32 	%r2, %ntid.x;
	mov.u32 	%r3, %tid.x;
	mad.lo.s32 	%r4, %r1, %r2, %r3;
	cvt.u64.u32 	%rd1, %r4;
	setp.le.u64 	%p1, %rd3, %rd1;
	@%p1 bra 	$L__BB0_2;
	cvta.to.global.u64 	%rd4, %rd2;
	add.s64 	%rd5, %rd4, %rd1;
	mov.b16 	%rs1, 0;
	st.global.u8 	[%rd5], %rs1;
$L__BB0_2:
	ret;

}


// ===== COMPILED SASS (sm_100) =====

	.target	sm_100

	.elftype	@"ET_EXEC"


//--------------------- .note.nv.tkinfo           --------------------------
	.section	.note.nv.tkinfo,"",@"SHT_NOTE"
	.sectionflags	@"SHF_NOTE_NV_TKINFO"
	.tkinfo
        /*0018*/ 	.word	0x00000002
        /*0030*/ 	.string	""
        /*0030*/ 	.string	"ptxas"
        /*0030*/ 	.string	"Cuda compilation tools, release 13.0, V13.0.88"
        /*0030*/ 	.string	"Build cuda_13.0.r13.0/compiler.36424714_0"
        /*0030*/ 	.string	"-arch sm_100 -m 64 "



//--------------------- .note.nv.cuinfo           --------------------------
	.section	.note.nv.cuinfo,"",@"SHT_NOTE"
	.sectionflags	@"SHF_NOTE_NV_CUINFO"
        /*0018*/ 	.short	0x0002
        /*001a*/ 	.short	0x0064
        /*001c*/ 	.short	0x0082
	.zero		2


//--------------------- .nv.info                  --------------------------
	.section	.nv.info,"",@"SHT_CUDA_INFO"
	.align	4


	//----- nvinfo : EIATTR_REGCOUNT
	.align		4
        /*0000*/ 	.byte	0x04, 0x2f
        /*0002*/ 	.short	(.L_1 - .L_0)
	.align		4
.L_0:
        /*0004*/ 	.word	index@(_Z11find_vanityPKcPhjm)
        /*0008*/ 	.word	0x00000006


	//----- nvinfo : EIATTR_FRAME_SIZE
	.align		4
.L_1:
        /*000c*/ 	.byte	0x04, 0x11
        /*000e*/ 	.short	(.L_3 - .L_2)
	.align		4
.L_2:
        /*0010*/ 	.word	index@(_Z11find_vanityPKcPhjm)
        /*0014*/ 	.word	0x00000000


	//----- nvinfo : EIATTR_MIN_STACK_SIZE
	.align		4
.L_3:
        /*0018*/ 	.byte	0x04, 0x12
        /*001a*/ 	.short	(.L_5 - .L_4)
	.align		4
.L_4:
        /*001c*/ 	.word	index@(_Z11find_vanityPKcPhjm)
        /*0020*/ 	.word	0x00000000
.L_5:


//--------------------- .nv.compat                --------------------------
	.section	.nv.compat,"",@"SHT_CUDA_COMPAT_INFO"
	.align	4
        /*0000*/ 	.byte	0x02, 0x09, 0x00, 0x00, 0x02, 0x02, 0x01, 0x00, 0x02, 0x05, 0x05, 0x00, 0x03, 0x07, 0x01, 0x01
        /*0010*/ 	.byte	0x02, 0x03, 0x00, 0x00, 0x02, 0x06, 0x01, 0x00, 0x04, 0x0b, 0x08, 0x00, 0x09, 0x00, 0x00, 0x00
        /*0020*/ 	.byte	0x00, 0x00, 0x00, 0x00


//--------------------- .nv.info._Z11find_vanityPKcPhjm --------------------------
	.section	.nv.info._Z11find_vanityPKcPhjm,"",@"SHT_CUDA_INFO"
	.sectionflags	@""
	.align	4


	//----- nvinfo : EIATTR_CUDA_API_VERSION
	.align		4
        /*0000*/ 	.byte	0x04, 0x37
        /*0002*/ 	.short	(.L_7 - .L_6)
.L_6:
        /*0004*/ 	.word	0x00000082


	//----- nvinfo : EIATTR_KPARAM_INFO
	.align		4
.L_7:
        /*0008*/ 	.byte	0x04, 0x17
        /*000a*/ 	.short	(.L_9 - .L_8)
.L_8:
        /*000c*/ 	.word	0x00000000
        /*0010*/ 	.short	0x0003
        /*0012*/ 	.short	0x0018
        /*0014*/ 	.byte	0x00, 0xf0, 0x21, 0x00


	//----- nvinfo : EIATTR_KPARAM_INFO
	.align		4
.L_9:
        /*0018*/ 	.byte	0x04, 0x17
        /*001a*/ 	.short	(.L_11 - .L_10)
.L_10:
        /*001c*/ 	.word	0x00000000
        /*0020*/ 	.short	0x0002
        /*0022*/ 	.short	0x0010
        /*0024*/ 	.byte	0x00, 0xf0, 0x11, 0x00


	//----- nvinfo : EIATTR_KPARAM_INFO
	.align		4
.L_11:
        /*0028*/ 	.byte	0x04, 0x17
        /*002a*/ 	.short	(.L_13 - .L_12)
.L_12:
        /*002c*/ 	.word	0x00000000
        /*0030*/ 	.short	0x0001
        /*0032*/ 	.short	0x0008
        /*0034*/ 	.byte	0x00, 0xf5, 0x21, 0x00


	//----- nvinfo : EIATTR_KPARAM_INFO
	.align		4
.L_13:
        /*0038*/ 	.byte	0x04, 0x17
        /*003a*/ 	.short	(.L_15 - .L_14)
.L_14:
        /*003c*/ 	.word	0x00000000
        /*0040*/ 	.short	0x0000
        /*0042*/ 	.short	0x0000
        /*0044*/ 	.byte	0x00, 0xf5, 0x21, 0x00


	//----- nvinfo : EIATTR_SPARSE_MMA_MASK
	.align		4
.L_15:
        /*0048*/ 	.byte	0x03, 0x50
        /*004a*/ 	.short	0x0000


	//----- nvinfo : EIATTR_MAXREG_COUNT
	.align		4
        /*004c*/ 	.byte	0x03, 0x1b
        /*004e*/ 	.short	0x00ff


	//----- nvinfo : EIATTR_MERCURY_ISA_VERSION
	.align		4
        /*0050*/ 	.byte	0x03, 0x5f
        /*0052*/ 	.short	0x0101


	//----- nvinfo : EIATTR_VRC_CTA_INIT_COUNT
	.align		4
        /*0054*/ 	.byte	0x02, 0x4a
	.zero		1
	.zero		1


	//----- nvinfo : EIATTR_EXIT_INSTR_OFFSETS
	.align		4
        /*0058*/ 	.byte	0x04, 0x1c
        /*005a*/ 	.short	(.L_17 - .L_16)


	//   ....[0]....
.L_16:
        /*005c*/ 	.word	0x00000080


	//   ....[1]....
        /*0060*/ 	.word	0x000000e0


	//----- nvinfo : EIATTR_CBANK_PARAM_SIZE
	.align		4
.L_17:
        /*0064*/ 	.byte	0x03, 0x19
        /*0066*/ 	.short	0x0020


	//----- nvinfo : EIATTR_PARAM_CBANK
	.align		4
        /*0068*/ 	.byte	0x04, 0x0a
        /*006a*/ 	.short	(.L_19 - .L_18)
	.align		4
.L_18:
        /*006c*/ 	.word	index@(.nv.constant0._Z11find_vanityPKcPhjm)
        /*0070*/ 	.short	0x0380
        /*0072*/ 	.short	0x0020


	//----- nvinfo : EIATTR_SW_WAR
	.align		4
.L_19:
        /*0074*/ 	.byte	0x04, 0x36
        /*0076*/ 	.short	(.L_21 - .L_20)
.L_20:
        /*0078*/ 	.word	0x00000008
.L_21:


//--------------------- .nv.callgraph             --------------------------
	.section	.nv.callgraph,"",@"SHT_CUDA_CALLGRAPH"
	.align	4
	.sectionentsize	8
	.align		4
        /*0000*/ 	.word	0x00000000
	.align		4
        /*0004*/ 	.word	0xffffffff
	.align		4
        /*0008*/ 	.word	0x00000000
	.align		4
        /*000c*/ 	.word	0xfffffffe
	.align		4
        /*0010*/ 	.word	0x00000000
	.align		4
        /*0014*/ 	.word	0xfffffffd
	.align		4
        /*0018*/ 	.word	0x00000000
	.align		4
        /*001c*/ 	.word	0xfffffffc


//--------------------- .text._Z11find_vanityPKcPhjm --------------------------
	.section	.text._Z11find_vanityPKcPhjm,"ax",@progbits
	.align	128
        .global         _Z11find_vanityPKcPhjm
        .type           _Z11find_vanityPKcPhjm,@function
        .size           _Z11find_vanityPKcPhjm,(.L_x_1 - _Z11find_vanityPKcPhjm)
        .other          _Z11find_vanityPKcPhjm,@"STO_CUDA_ENTRY STV_DEFAULT"
_Z11find_vanityPKcPhjm:
.text._Z11find_vanityPKcPhjm:
[----:B------:R-:W-:Y:S01]  /*0000*/  LDC R1, c[0x0][0x37c] ;  /* 0x0000df00ff017b82 */ /* 0x000fe20000000800 */
[----:B------:R-:W0:Y:S07]  /*0010*/  S2R R3, SR_TID.X ;  /* 0x0000000000037919 */ /* 0x000e2e0000002100 */
[----:B------:R-:W0:Y:S01]  /*0020*/  S2UR UR4, SR_CTAID.X ;  /* 0x00000000000479c3 */ /* 0x000e220000002500 */
[----:B------:R-:W1:Y:S07]  /*0030*/  LDCU.64 UR6, c[0x0][0x398] ;  /* 0x00007300ff0677ac */ /* 0x000e6e0008000a00 */
[----:B------:R-:W0:Y:S02]  /*0040*/  LDC R2, c[0x0][0x360] ;  /* 0x0000d800ff027b82 */ /* 0x000e240000000800 */
[----:B0-----:R-:W-:-:S05]  /*0050*/  IMAD R2, R2, UR4, R3 ;  /* 0x0000000402027c24 */ /* 0x001fca000f8e0203 */
[----:B-1----:R-:W-:-:S04]  /*0060*/  ISETP.GE.U32.AND P0, PT, R2, UR6, PT ;  /* 0x0000000602007c0c */ /* 0x002fc8000bf06070 */
[----:B------:R-:W-:-:S13]  /*0070*/  ISETP.GE.U32.AND.EX P0, PT, RZ, UR7, PT, P0 ;  /* 0x00000007ff007c0c */ /* 0x000fda000bf06100 */
[----:B------:R-:W-:Y:S05]  /*0080*/  @P0 EXIT ;  /* 0x000000000000094d */ /* 0x000fea0003800000 */
[----:B------:R-:W0:Y:S01]  /*0090*/  LDCU.64 UR6, c[0x0][0x388] ;  /* 0x00007100ff0677ac */ /* 0x000e220008000a00 */
[----:B------:R-:W1:Y:S01]  /*00a0*/  LDCU.64 UR4, c[0x0][0x358] ;  /* 0x00006b00ff0477ac */ /* 0x000e620008000a00 */
[----:B0-----:R-:W-:-:S05]  /*00b0*/  IADD3 R2, P0, PT, R2, UR6, RZ ;  /* 0x0000000602027c10 */ /* 0x001fca000ff1e0ff */
[----:B------:R-:W-:-:S05]  /*00c0*/  IMAD.X R3, RZ, RZ, UR7, P0 ;  /* 0x00000007ff037e24 */ /* 0x000fca00080e06ff */
[----:B-1----:R-:W-:Y:S01]  /*00d0*/  STG.E.U8 desc[UR4][R2.64], RZ ;  /* 0x000000ff02007986 */ /* 0x002fe2000c101104 */
[----:B------:R-:W-:Y:S05]  /*00e0*/  EXIT ;  /* 0x000000000000794d */ /* 0x000fea0003800000 */
.L_x_0:
[----:B------:R-:W-:-:S00]  /*00f0*/  BRA `(.L_x_0) ;  /* 0xfffffffc00fc7947 */ /* 0x000fc0000383ffff */
[----:B------:R-:W-:-:S00]  /*0100*/  NOP ;  /* 0x0000000000007918 */ /* 0x000fc00000000000 */
[----:B------:R-:W-:-:S00]  /*0110*/  NOP ;  /* 0x0000000000007918 */ /* 0x000fc00000000000 */
[----:B------:R-:W-:-:S00]  /*0120*/  NOP ;  /* 0x0000000000007918 */ /* 0x000fc00000000000 */
[----:B------:R-:W-:-:S00]  /*0130*/  NOP ;  /* 0x0000000000007918 */ /* 0x000fc00000000000 */
[----:B------:R-:W-:-:S00]  /*0140*/  NOP ;  /* 0x0000000000007918 */ /* 0x000fc00000000000 */
[----:B------:R-:W-:-:S00]  /*0150*/  NOP ;  /* 0x0000000000007918 */ /* 0x000fc00000000000 */
[----:B------:R-:W-:-:S00]  /*0160*/  NOP ;  /* 0x0000000000007918 */ /* 0x000fc00000000000 */
[----:B------:R-:W-:-:S00]  /*0170*/  NOP ;  /* 0x0000000000007918 */ /* 0x000fc00000000000 */
.L_x_1:


//--------------------- .nv.shared.reserved.0     --------------------------
	.section	.nv.shared.reserved.0,"aw",@nobits
	.weak		__nv_reservedSMEM_offset_0_alias
	.size		__nv_reservedSMEM_offset_0_alias, 0, 64
	.other		__nv_reservedSMEM_offset_0_alias,@"STO_CUDA_RESERVED_SHARED STV_DEFAULT"
__nv_reservedSMEM_offset_0_alias:
	.zero		0
	.zero		64


//--------------------- .nv.constant0._Z11find_vanityPKcPhjm --------------------------
	.section	.nv.constant0._Z11find_vanityPKcPhjm,"a",@progbits
	.sectionflags	@""
	.align	4
.nv.constant0._Z11find_vanityPKcPhjm:
	.zero		928


//--------------------- SYMBOLS --------------------------

	.type		.nv.reservedSmem.offset0,@object
	.size		.nv.reservedSmem.offset0,0x4
